	.headerflags	@"EF_CUDA_TEXMODE_UNIFIED EF_CUDA_64BIT_ADDRESS EF_CUDA_ACCELERATORS EF_CUDA_SM90 EF_CUDA_VIRTUAL_SM(EF_CUDA_SM90)"
	.elftype	@"ET_EXEC"


//--------------------- .nv.info                  --------------------------
	.section	.nv.info,"",@"SHT_CUDA_INFO"
	.align	4


	//----- nvinfo : EIATTR_REGCOUNT
	.align		4
        /*0000*/ 	.byte	0x04, 0x2f
        /*0002*/ 	.short	(.L_1 - .L_0)
	.align		4
.L_0:
        /*0004*/ 	.word	index@(triton_poi_fused_clone_3)
        /*0008*/ 	.word	0x0000000e


	//----- nvinfo : EIATTR_MIN_STACK_SIZE
	.align		4
.L_1:
        /*000c*/ 	.byte	0x04, 0x12
        /*000e*/ 	.short	(.L_3 - .L_2)
	.align		4
.L_2:
        /*0010*/ 	.word	index@(triton_poi_fused_clone_3)
        /*0014*/ 	.word	0x00000000


	//----- nvinfo : EIATTR_FRAME_SIZE
	.align		4
.L_3:
        /*0018*/ 	.byte	0x04, 0x11
        /*001a*/ 	.short	(.L_5 - .L_4)
	.align		4
.L_4:
        /*001c*/ 	.word	index@(triton_poi_fused_clone_3)
        /*0020*/ 	.word	0x00000000


	//----- nvinfo : EIATTR_MIN_STACK_SIZE
	.align		4
.L_5:
        /*0024*/ 	.byte	0x04, 0x12
        /*0026*/ 	.short	(.L_7 - .L_6)
	.align		4
.L_6:
        /*0028*/ 	.word	index@(triton_poi_fused_clone_3)
        /*002c*/ 	.word	0x00000000
.L_7:


//--------------------- .nv.info.triton_poi_fused_clone_3 --------------------------
	.section	.nv.info.triton_poi_fused_clone_3,"",@"SHT_CUDA_INFO"
	.sectionflags	@""
	.align	4


	//----- nvinfo : EIATTR_CUDA_API_VERSION
	.align		4
        /*0000*/ 	.byte	0x04, 0x37
        /*0002*/ 	.short	(.L_9 - .L_8)
.L_8:
        /*0004*/ 	.word	0x0000007c


	//----- nvinfo : EIATTR_KPARAM_INFO
	.align		4
.L_9:
        /*0008*/ 	.byte	0x04, 0x17
        /*000a*/ 	.short	(.L_11 - .L_10)
.L_10:
        /*000c*/ 	.word	0x00000000
        /*0010*/ 	.short	0x0003
        /*0012*/ 	.short	0x0014
        /*0014*/ 	.byte	0x00, 0xf0, 0x11, 0x00


	//----- nvinfo : EIATTR_KPARAM_INFO
	.align		4
.L_11:
        /*0018*/ 	.byte	0x04, 0x17
        /*001a*/ 	.short	(.L_13 - .L_12)
.L_12:
        /*001c*/ 	.word	0x00000000
        /*0020*/ 	.short	0x0002
        /*0022*/ 	.short	0x0010
        /*0024*/ 	.byte	0x00, 0xf0, 0x11, 0x00


	//----- nvinfo : EIATTR_KPARAM_INFO
	.align		4
.L_13:
        /*0028*/ 	.byte	0x04, 0x17
        /*002a*/ 	.short	(.L_15 - .L_14)
.L_14:
        /*002c*/ 	.word	0x00000000
        /*0030*/ 	.short	0x0001
        /*0032*/ 	.short	0x0008
        /*0034*/ 	.byte	0x00, 0xf4, 0x21, 0x00


	//----- nvinfo : EIATTR_KPARAM_INFO
	.align		4
.L_15:
        /*0038*/ 	.byte	0x04, 0x17
        /*003a*/ 	.short	(.L_17 - .L_16)
.L_16:
        /*003c*/ 	.word	0x00000000
        /*0040*/ 	.short	0x0000
        /*0042*/ 	.short	0x0000
        /*0044*/ 	.byte	0x00, 0xf4, 0x21, 0x00


	//----- nvinfo : EIATTR_SPARSE_MMA_MASK
	.align		4
.L_17:
        /*0048*/ 	.byte	0x03, 0x50
        /*004a*/ 	.short	0x0000


	//----- nvinfo : EIATTR_MAXREG_COUNT
	.align		4
        /*004c*/ 	.byte	0x03, 0x1b
        /*004e*/ 	.short	0x00ff


	//----- nvinfo : EIATTR_EXIT_INSTR_OFFSETS
	.align		4
        /*0050*/ 	.byte	0x04, 0x1c
        /*0052*/ 	.short	(.L_19 - .L_18)


	//   ....[0]....
.L_18:
        /*0054*/ 	.word	0x000002d0


	//   ....[1]....
        /*0058*/ 	.word	0x00000330


	//----- nvinfo : EIATTR_REQNTID
	.align		4
.L_19:
        /*005c*/ 	.byte	0x04, 0x10
        /*005e*/ 	.short	(.L_21 - .L_20)
.L_20:
        /*0060*/ 	.word	0x00000080
        /*0064*/ 	.word	0x00000001
        /*0068*/ 	.word	0x00000001


	//----- nvinfo : EIATTR_CBANK_PARAM_SIZE
	.align		4
.L_21:
        /*006c*/ 	.byte	0x03, 0x19
        /*006e*/ 	.short	0x0018


	//----- nvinfo : EIATTR_PARAM_CBANK
	.align		4
        /*0070*/ 	.byte	0x04, 0x0a
        /*0072*/ 	.short	(.L_23 - .L_22)
	.align		4
.L_22:
        /*0074*/ 	.word	index@(.nv.constant0.triton_poi_fused_clone_3)
        /*0078*/ 	.short	0x0210
        /*007a*/ 	.short	0x0018


	//----- nvinfo : EIATTR_SW_WAR
	.align		4
.L_23:
        /*007c*/ 	.byte	0x04, 0x36
        /*007e*/ 	.short	(.L_25 - .L_24)
.L_24:
        /*0080*/ 	.word	0x00000008
.L_25:


//--------------------- .nv.callgraph             --------------------------
	.section	.nv.callgraph,"",@"SHT_CUDA_CALLGRAPH"
	.align	4
	.sectionentsize	8
	.align		4
        /*0000*/ 	.word	0x00000000
	.align		4
        /*0004*/ 	.word	0xffffffff
	.align		4
        /*0008*/ 	.word	0x00000000
	.align		4
        /*000c*/ 	.word	0xfffffffe
	.align		4
        /*0010*/ 	.word	0x00000000
	.align		4
        /*0014*/ 	.word	0xfffffffd
	.align		4
        /*0018*/ 	.word	0x00000000
	.align		4
        /*001c*/ 	.word	0xfffffffc


//--------------------- .text.triton_poi_fused_clone_3 --------------------------
	.section	.text.triton_poi_fused_clone_3,"ax",@progbits
	.sectionflags	@"SHF_BARRIERS=1"
	.align	128
        .global         triton_poi_fused_clone_3
        .type           triton_poi_fused_clone_3,@function
        .size           triton_poi_fused_clone_3,(.L_x_1 - triton_poi_fused_clone_3)
        .other          triton_poi_fused_clone_3,@"STO_CUDA_ENTRY STV_DEFAULT"
triton_poi_fused_clone_3:
.text.triton_poi_fused_clone_3:
[----:B------:R-:W0:Y:S02]  /*0000*/  LDC R1, c[0x0][0x28] ;  /* 0x00000a00ff017b82 */ /* 0x000e240000000800 */
[----:B------:R-:W1:Y:S01]  /*0010*/  S2R R5, SR_CTAID.Y ;  /* 0x0000000000057919 */ /* 0x000e620000002600 */
[----:B------:R-:W2:Y:S01]  /*0020*/  LDC.64 R2, c[0x0][0x210] ;  /* 0x00008400ff027b82 */ /* 0x000ea20000000a00 */
[----:B------:R-:W-:Y:S01]  /*0030*/  ULDC.64 UR6, c[0x0][0x208] ;  /* 0x0000820000067ab9 */ /* 0x000fe20000000a00 */
[----:B------:R-:W3:Y:S01]  /*0040*/  S2R R0, SR_TID.X ;  /* 0x0000000000007919 */ /* 0x000ee20000002100 */
[----:B------:R-:W4:Y:S01]  /*0050*/  S2R R6, SR_CTAID.X ;  /* 0x0000000000067919 */ /* 0x000f220000002500 */
[----:B-1----:R-:W-:Y:S01]  /*0060*/  IMAD.SHL.U32 R5, R5, 0x20, RZ ;  /* 0x0000002005057824 */ /* 0x002fe200078e00ff */
[----:B---3--:R-:W-:-:S04]  /*0070*/  SHF.R.U32.HI R8, RZ, 0x5, R0 ;  /* 0x00000005ff087819 */ /* 0x008fc80000011600 */
[----:B------:R-:W-:-:S04]  /*0080*/  LOP3.LUT R4, R5, 0x1f, R0, 0xf8, !PT ;  /* 0x0000001f05047812 */ /* 0x000fc800078ef800 */
[----:B------:R-:W-:-:S04]  /*0090*/  SHF.R.S32.HI R7, RZ, 0x1f, R4 ;  /* 0x0000001fff077819 */ /* 0x000fc80000011404 */
[----:B------:R-:W-:Y:S01]  /*00a0*/  LEA.HI R9, R7, R4, RZ, 0x4 ;  /* 0x0000000407097211 */ /* 0x000fe200078f20ff */
[----:B----4-:R-:W-:Y:S01]  /*00b0*/  IMAD.SHL.U32 R7, R6, 0x4, RZ ;  /* 0x0000000406077824 */ /* 0x010fe200078e00ff */
[----:B------:R-:W-:Y:S02]  /*00c0*/  SGXT.U32 R6, R8, 0x2 ;  /* 0x000000020806781a */ /* 0x000fe40000000000 */
[C---:B------:R-:W-:Y:S01]  /*00d0*/  LOP3.LUT R11, R9.reuse, 0xfffffff0, RZ, 0xc0, !PT ;  /* 0xfffffff0090b7812 */ /* 0x040fe200078ec0ff */
[----:B------:R-:W-:Y:S01]  /*00e0*/  IMAD.SHL.U32 R9, R9, 0x4, RZ ;  /* 0x0000000409097824 */ /* 0x000fe200078e00ff */
[----:B------:R-:W-:-:S03]  /*00f0*/  LOP3.LUT R8, R7, R6, RZ, 0xfc, !PT ;  /* 0x0000000607087212 */ /* 0x000fc600078efcff */
[----:B------:R-:W-:Y:S01]  /*0100*/  IMAD.IADD R11, R4, 0x1, -R11 ;  /* 0x00000001040b7824 */ /* 0x000fe200078e0a0b */
[----:B------:R-:W-:-:S03]  /*0110*/  ISETP.GE.AND P0, PT, R8, 0x4, PT ;  /* 0x000000040800780c */ /* 0x000fc60003f06270 */
[----:B------:R-:W-:Y:S01]  /*0120*/  IMAD R11, R8, 0x10, R11 ;  /* 0x00000010080b7824 */ /* 0x000fe200078e020b */
[----:B------:R-:W-:Y:S02]  /*0130*/  LOP3.LUT R8, R9, 0xffffffc0, RZ, 0xc0, !PT ;  /* 0xffffffc009087812 */ /* 0x000fe400078ec0ff */
[----:B------:R-:W-:-:S03]  /*0140*/  ISETP.LT.AND P0, PT, R4, 0x40, !P0 ;  /* 0x000000400400780c */ /* 0x000fc60004701270 */
[----:B------:R-:W-:Y:S02]  /*0150*/  IMAD.IADD R11, R11, 0x1, R8 ;  /* 0x000000010b0b7824 */ /* 0x000fe400078e0208 */
[----:B------:R-:W-:Y:S02]  /*0160*/  IMAD.MOV.U32 R8, RZ, RZ, RZ ;  /* 0x000000ffff087224 */ /* 0x000fe400078e00ff */
[----:B--2---:R-:W-:-:S06]  /*0170*/  IMAD.WIDE R2, R11, 0x4, R2 ;  /* 0x000000040b027825 */ /* 0x004fcc00078e0202 */
[----:B------:R1:W2:Y:S01]  /*0180*/  @P0 LDG.E.EL R8, desc[UR6][R2.64] ;  /* 0x0000000602080981 */ /* 0x0002a2000c2e1900 */
[----:B------:R-:W3:Y:S01]  /*0190*/  S2UR UR5, SR_CgaCtaId ;  /* 0x00000000000579c3 */ /* 0x000ee20000008800 */
[----:B------:R-:W-:Y:S01]  /*01a0*/  IMAD.SHL.U32 R9, R0, 0x4, RZ ;  /* 0x0000000400097824 */ /* 0x000fe200078e00ff */
[----:B------:R-:W-:Y:S01]  /*01b0*/  UMOV UR4, 0x400 ;  /* 0x0000040000047882 */ /* 0x000fe20000000000 */
[----:B------:R-:W-:-:S03]  /*01c0*/  SHF.R.U32.HI R4, RZ, 0x2, R0 ;  /* 0x00000002ff047819 */ /* 0x000fc60000011600 */
[----:B------:R-:W-:Y:S02]  /*01d0*/  LOP3.LUT R10, R6, 0x7c, R9, 0xf8, !PT ;  /* 0x0000007c060a7812 */ /* 0x000fe400078ef809 */
[----:B------:R-:W-:Y:S02]  /*01e0*/  SHF.R.U32.HI R9, RZ, 0x2, R9 ;  /* 0x00000002ff097819 */ /* 0x000fe40000011609 */
[----:B------:R-:W-:Y:S02]  /*01f0*/  LOP3.LUT R6, R7, 0x3, R0, 0xf8, !PT ;  /* 0x0000000307067812 */ /* 0x000fe400078ef800 */
[----:B------:R-:W-:Y:S02]  /*0200*/  SGXT.U32 R7, R9, 0x5 ;  /* 0x000000050907781a */ /* 0x000fe40000000000 */
[----:B------:R-:W-:Y:S02]  /*0210*/  SGXT.U32 R4, R4, 0x5 ;  /* 0x000000050404781a */ /* 0x000fe40000000000 */
[----:B------:R-:W-:Y:S01]  /*0220*/  ISETP.GE.AND P0, PT, R6, 0x4, PT ;  /* 0x000000040600780c */ /* 0x000fe20003f06270 */
[----:B------:R-:W-:Y:S01]  /*0230*/  IMAD.IADD R7, R10, 0x1, R7 ;  /* 0x000000010a077824 */ /* 0x000fe200078e0207 */
[----:B------:R-:W-:-:S02]  /*0240*/  LOP3.LUT R5, R5, R4, RZ, 0xfc, !PT ;  /* 0x0000000405057212 */ /* 0x000fc400078efcff */
[----:B-1----:R-:W-:Y:S02]  /*0250*/  LOP3.LUT R3, R0, 0x7f, RZ, 0xc0, !PT ;  /* 0x0000007f00037812 */ /* 0x002fe400078ec0ff */
[----:B------:R-:W-:Y:S01]  /*0260*/  ISETP.LT.AND P0, PT, R5, 0x40, !P0 ;  /* 0x000000400500780c */ /* 0x000fe20004701270 */
[----:B---3--:R-:W-:Y:S02]  /*0270*/  UPRMT UR4, UR5, 0x654, UR4 ;  /* 0x0000065405047896 */ /* 0x008fe40008000004 */
[----:B------:R-:W-:-:S04]  /*0280*/  IMAD.IADD R3, R4, 0x1, R3 ;  /* 0x0000000104037824 */ /* 0x000fc800078e0203 */
[----:B------:R-:W-:Y:S02]  /*0290*/  LEA R7, R7, UR4, 0x2 ;  /* 0x0000000407077c11 */ /* 0x000fe4000f8e10ff */
[----:B------:R-:W-:-:S03]  /*02a0*/  LEA R0, R3, UR4, 0x2 ;  /* 0x0000000403007c11 */ /* 0x000fc6000f8e10ff */
[----:B--2---:R1:W-:Y:S01]  /*02b0*/  STS [R7], R8 ;  /* 0x0000000807007388 */ /* 0x0043e20000000800 */
[----:B------:R-:W-:Y:S06]  /*02c0*/  BAR.SYNC.DEFER_BLOCKING 0x0 ;  /* 0x0000000000007b1d */ /* 0x000fec0000010000 */
[----:B-1----:R-:W-:Y:S05]  /*02d0*/  @!P0 EXIT ;  /* 0x000000000000894d */ /* 0x002fea0003800000 */
[----:B------:R-:W0:Y:S01]  /*02e0*/  LDS R7, [R0] ;  /* 0x0000000000077984 */ /* 0x000e220000000800 */
[----:B------:R-:W1:Y:S01]  /*02f0*/  LDC.64 R2, c[0x0][0x218] ;  /* 0x00008600ff027b82 */ /* 0x000e620000000a00 */
[----:B------:R-:W-:-:S04]  /*0300*/  IMAD R5, R5, 0x4, R6 ;  /* 0x0000000405057824 */ /* 0x000fc800078e0206 */
[----:B-1----:R-:W-:-:S05]  /*0310*/  IMAD.WIDE R2, R5, 0x4, R2 ;  /* 0x0000000405027825 */ /* 0x002fca00078e0202 */
[----:B0-----:R-:W-:Y:S01]  /*0320*/  STG.E desc[UR6][R2.64], R7 ;  /* 0x0000000702007986 */ /* 0x001fe2000c101906 */
[----:B------:R-:W-:Y:S05]  /*0330*/  EXIT ;  /* 0x000000000000794d */ /* 0x000fea0003800000 */
.L_x_0:
[----:B------:R-:W-:-:S00]  /*0340*/  BRA `(.L_x_0) ;  /* 0xfffffffc00fc7947 */ /* 0x000fc0000383ffff */
[----:B------:R-:W-:-:S00]  /*0350*/  NOP ;  /* 0x0000000000007918 */ /* 0x000fc00000000000 */
        /* <DEDUP_REMOVED lines=10> */
.L_x_1:


//--------------------- .nv.shared.triton_poi_fused_clone_3 --------------------------
	.section	.nv.shared.triton_poi_fused_clone_3,"aw",@nobits
	.sectionflags	@""
	.align	16
	.zero		1024


//--------------------- .nv.constant0.triton_poi_fused_clone_3 --------------------------
	.section	.nv.constant0.triton_poi_fused_clone_3,"a",@progbits
	.sectionflags	@""
	.align	4
.nv.constant0.triton_poi_fused_clone_3:
	.zero		552
